//
// Generated by NVIDIA NVVM Compiler
//
// Compiler Build ID: CL-36424714
// Cuda compilation tools, release 13.0, V13.0.88
// Based on NVVM 20.0.0
//

.version 9.0
.target sm_100
.address_size 64

	// .globl	fused_add_rms_norm_kernel
// _ZZ29fused_add_rms_norm_row_kernelE6s_mean has been demoted

.visible .entry fused_add_rms_norm_kernel(
	.param .u64 .ptr .align 1 fused_add_rms_norm_kernel_param_0,
	.param .u64 .ptr .align 1 fused_add_rms_norm_kernel_param_1,
	.param .u64 .ptr .align 1 fused_add_rms_norm_kernel_param_2,
	.param .u64 .ptr .align 1 fused_add_rms_norm_kernel_param_3,
	.param .u32 fused_add_rms_norm_kernel_param_4,
	.param .f32 fused_add_rms_norm_kernel_param_5
)
{
	.reg .pred 	%p<2>;
	.reg .b32 	%r<6>;
	.reg .b32 	%f<4>;
	.reg .b64 	%rd<8>;

	ld.param.u64 	%rd1, [fused_add_rms_norm_kernel_param_0];
	ld.param.u64 	%rd2, [fused_add_rms_norm_kernel_param_1];
	ld.param.u32 	%r2, [fused_add_rms_norm_kernel_param_4];
	mov.u32 	%r3, %ctaid.x;
	mov.u32 	%r4, %ntid.x;
	mov.u32 	%r5, %tid.x;
	mad.lo.s32 	%r1, %r3, %r4, %r5;
	setp.ge.s32 	%p1, %r1, %r2;
	@%p1 bra 	$L__BB0_2;
	cvta.to.global.u64 	%rd3, %rd1;
	cvta.to.global.u64 	%rd4, %rd2;
	mul.wide.s32 	%rd5, %r1, 4;
	add.s64 	%rd6, %rd3, %rd5;
	ld.global.f32 	%f1, [%rd6];
	add.s64 	%rd7, %rd4, %rd5;
	ld.global.f32 	%f2, [%rd7];
	add.f32 	%f3, %f1, %f2;
	st.global.f32 	[%rd6], %f3;
$L__BB0_2:
	ret;

}
	// .globl	fused_add_rms_norm_row_kernel
.visible .entry fused_add_rms_norm_row_kernel(
	.param .u64 .ptr .align 1 fused_add_rms_norm_row_kernel_param_0,
	.param .u64 .ptr .align 1 fused_add_rms_norm_row_kernel_param_1,
	.param .u64 .ptr .align 1 fused_add_rms_norm_row_kernel_param_2,
	.param .u64 .ptr .align 1 fused_add_rms_norm_row_kernel_param_3,
	.param .u32 fused_add_rms_norm_row_kernel_param_4,
	.param .f32 fused_add_rms_norm_row_kernel_param_5
)
{
	.reg .pred 	%p<6>;
	.reg .b32 	%r<17>;
	.reg .b32 	%f<22>;
	.reg .b64 	%rd<17>;
	// demoted variable
	.shared .align 4 .f32 _ZZ29fused_add_rms_norm_row_kernelE6s_mean;
	ld.param.u64 	%rd8, [fused_add_rms_norm_row_kernel_param_0];
	ld.param.u64 	%rd5, [fused_add_rms_norm_row_kernel_param_1];
	ld.param.u64 	%rd6, [fused_add_rms_norm_row_kernel_param_2];
	ld.param.u64 	%rd7, [fused_add_rms_norm_row_kernel_param_3];
	ld.param.u32 	%r11, [fused_add_rms_norm_row_kernel_param_4];
	ld.param.f32 	%f6, [fused_add_rms_norm_row_kernel_param_5];
	cvta.to.global.u64 	%rd1, %rd8;
	mov.u32 	%r1, %ctaid.x;
	mov.u32 	%r16, %tid.x;
	setp.ge.s32 	%p1, %r16, %r11;
	mov.f32 	%f21, 0f00000000;
	@%p1 bra 	$L__BB1_3;
	mul.lo.s32 	%r3, %r11, %r1;
	mov.u32 	%r4, %ntid.x;
	cvta.to.global.u64 	%rd2, %rd5;
	mov.f32 	%f21, 0f00000000;
	mov.u32 	%r15, %r16;
$L__BB1_2:
	add.s32 	%r12, %r15, %r3;
	mul.wide.s32 	%rd9, %r12, 4;
	add.s64 	%rd10, %rd1, %rd9;
	ld.global.f32 	%f9, [%rd10];
	add.s64 	%rd11, %rd2, %rd9;
	ld.global.f32 	%f10, [%rd11];
	add.f32 	%f11, %f9, %f10;
	st.global.f32 	[%rd10], %f11;
	fma.rn.f32 	%f21, %f11, %f11, %f21;
	add.s32 	%r15, %r15, %r4;
	setp.lt.s32 	%p2, %r15, %r11;
	@%p2 bra 	$L__BB1_2;
$L__BB1_3:
	setp.ne.s32 	%p3, %r16, 0;
	@%p3 bra 	$L__BB1_5;
	mov.b32 	%r13, 0;
	st.shared.u32 	[_ZZ29fused_add_rms_norm_row_kernelE6s_mean], %r13;
$L__BB1_5:
	setp.ge.s32 	%p4, %r16, %r11;
	bar.sync 	0;
	atom.shared.add.f32 	%f12, [_ZZ29fused_add_rms_norm_row_kernelE6s_mean], %f21;
	bar.sync 	0;
	ld.shared.f32 	%f13, [_ZZ29fused_add_rms_norm_row_kernelE6s_mean];
	cvt.rn.f32.s32 	%f14, %r11;
	div.rn.f32 	%f15, %f13, %f14;
	add.f32 	%f4, %f6, %f15;
	@%p4 bra 	$L__BB1_8;
	mul.lo.s32 	%r7, %r11, %r1;
	mov.u32 	%r8, %ntid.x;
	cvta.to.global.u64 	%rd3, %rd6;
	cvta.to.global.u64 	%rd4, %rd7;
	rsqrt.approx.f32 	%f5, %f4;
$L__BB1_7:
	add.s32 	%r14, %r16, %r7;
	mul.wide.s32 	%rd12, %r14, 4;
	add.s64 	%rd13, %rd1, %rd12;
	ld.global.f32 	%f16, [%rd13];
	mul.f32 	%f17, %f5, %f16;
	mul.wide.s32 	%rd14, %r16, 4;
	add.s64 	%rd15, %rd3, %rd14;
	ld.global.f32 	%f18, [%rd15];
	mul.f32 	%f19, %f17, %f18;
	add.s64 	%rd16, %rd4, %rd12;
	st.global.f32 	[%rd16], %f19;
	add.s32 	%r16, %r16, %r8;
	setp.lt.s32 	%p5, %r16, %r11;
	@%p5 bra 	$L__BB1_7;
$L__BB1_8:
	ret;

}
	// .globl	dequantize_kernel
.visible .entry dequantize_kernel(
	.param .u64 .ptr .align 1 dequantize_kernel_param_0,
	.param .u64 .ptr .align 1 dequantize_kernel_param_1,
	.param .u64 .ptr .align 1 dequantize_kernel_param_2,
	.param .u32 dequantize_kernel_param_3
)
{
	.reg .pred 	%p<2>;
	.reg .b16 	%rs<2>;
	.reg .b32 	%r<6>;
	.reg .b32 	%f<4>;
	.reg .b64 	%rd<11>;

	ld.param.u64 	%rd1, [dequantize_kernel_param_0];
	ld.param.u64 	%rd2, [dequantize_kernel_param_1];
	ld.param.u64 	%rd3, [dequantize_kernel_param_2];
	ld.param.u32 	%r2, [dequantize_kernel_param_3];
	mov.u32 	%r3, %ctaid.x;
	mov.u32 	%r4, %ntid.x;
	mov.u32 	%r5, %tid.x;
	mad.lo.s32 	%r1, %r3, %r4, %r5;
	setp.ge.s32 	%p1, %r1, %r2;
	@%p1 bra 	$L__BB2_2;
	cvta.to.global.u64 	%rd4, %rd1;
	cvta.to.global.u64 	%rd5, %rd2;
	cvta.to.global.u64 	%rd6, %rd3;
	cvt.s64.s32 	%rd7, %r1;
	add.s64 	%rd8, %rd4, %rd7;
	ld.global.s8 	%rs1, [%rd8];
	cvt.rn.f32.s16 	%f1, %rs1;
	ld.global.f32 	%f2, [%rd5];
	mul.f32 	%f3, %f2, %f1;
	mul.wide.s32 	%rd9, %r1, 4;
	add.s64 	%rd10, %rd6, %rd9;
	st.global.f32 	[%rd10], %f3;
$L__BB2_2:
	ret;

}


// ===== COMPILED SASS (sm_100) =====

	.target	sm_100

	.elftype	@"ET_EXEC"


//--------------------- .note.nv.tkinfo           --------------------------
	.section	.note.nv.tkinfo,"",@"SHT_NOTE"
	.sectionflags	@"SHF_NOTE_NV_TKINFO"
	.tkinfo
        /*0018*/ 	.word	0x00000002
        /*0030*/ 	.string	""
        /*0030*/ 	.string	"ptxas"
        /*0030*/ 	.string	"Cuda compilation tools, release 13.0, V13.0.88"
        /*0030*/ 	.string	"Build cuda_13.0.r13.0/compiler.36424714_0"
        /*0030*/ 	.string	"-arch sm_100 -m 64 "



//--------------------- .note.nv.cuinfo           --------------------------
	.section	.note.nv.cuinfo,"",@"SHT_NOTE"
	.sectionflags	@"SHF_NOTE_NV_CUINFO"
        /*0018*/ 	.short	0x0002
        /*001a*/ 	.short	0x0064
        /*001c*/ 	.short	0x0082
	.zero		2


//--------------------- .nv.info                  --------------------------
	.section	.nv.info,"",@"SHT_CUDA_INFO"
	.align	4


	//----- nvinfo : EIATTR_REGCOUNT
	.align		4
        /*0000*/ 	.byte	0x04, 0x2f
        /*0002*/ 	.short	(.L_1 - .L_0)
	.align		4
.L_0:
        /*0004*/ 	.word	index@(fused_add_rms_norm_kernel)
        /*0008*/ 	.word	0x0000000a


	//----- nvinfo : EIATTR_FRAME_SIZE
	.align		4
.L_1:
        /*000c*/ 	.byte	0x04, 0x11
        /*000e*/ 	.short	(.L_3 - .L_2)
	.align		4
.L_2:
        /*0010*/ 	.word	index@(fused_add_rms_norm_kernel)
        /*0014*/ 	.word	0x00000000


	//----- nvinfo : EIATTR_REGCOUNT
	.align		4
.L_3:
        /*0018*/ 	.byte	0x04, 0x2f
        /*001a*/ 	.short	(.L_5 - .L_4)
	.align		4
.L_4:
        /*001c*/ 	.word	index@(fused_add_rms_norm_row_kernel)
        /*0020*/ 	.word	0x00000016


	//----- nvinfo : EIATTR_FRAME_SIZE
	.align		4
.L_5:
        /*0024*/ 	.byte	0x04, 0x11
        /*0026*/ 	.short	(.L_7 - .L_6)
	.align		4
.L_6:
        /*0028*/ 	.word	index@($__internal_0_$__cuda_sm3x_div_rn_noftz_f32_slowpath)
        /*002c*/ 	.word	0x00000000


	//----- nvinfo : EIATTR_FRAME_SIZE
	.align		4
.L_7:
        /*0030*/ 	.byte	0x04, 0x11
        /*0032*/ 	.short	(.L_9 - .L_8)
	.align		4
.L_8:
        /*0034*/ 	.word	index@(fused_add_rms_norm_row_kernel)
        /*0038*/ 	.word	0x00000000


	//----- nvinfo : EIATTR_REGCOUNT
	.align		4
.L_9:
        /*003c*/ 	.byte	0x04, 0x2f
        /*003e*/ 	.short	(.L_11 - .L_10)
	.align		4
.L_10:
        /*0040*/ 	.word	index@(dequantize_kernel)
        /*0044*/ 	.word	0x0000000c


	//----- nvinfo : EIATTR_FRAME_SIZE
	.align		4
.L_11:
        /*0048*/ 	.byte	0x04, 0x11
        /*004a*/ 	.short	(.L_13 - .L_12)
	.align		4
.L_12:
        /*004c*/ 	.word	index@(dequantize_kernel)
        /*0050*/ 	.word	0x00000000


	//----- nvinfo : EIATTR_MIN_STACK_SIZE
	.align		4
.L_13:
        /*0054*/ 	.byte	0x04, 0x12
        /*0056*/ 	.short	(.L_15 - .L_14)
	.align		4
.L_14:
        /*0058*/ 	.word	index@(dequantize_kernel)
        /*005c*/ 	.word	0x00000000


	//----- nvinfo : EIATTR_MIN_STACK_SIZE
	.align		4
.L_15:
        /*0060*/ 	.byte	0x04, 0x12
        /*0062*/ 	.short	(.L_17 - .L_16)
	.align		4
.L_16:
        /*0064*/ 	.word	index@(fused_add_rms_norm_row_kernel)
        /*0068*/ 	.word	0x00000000


	//----- nvinfo : EIATTR_MIN_STACK_SIZE
	.align		4
.L_17:
        /*006c*/ 	.byte	0x04, 0x12
        /*006e*/ 	.short	(.L_19 - .L_18)
	.align		4
.L_18:
        /*0070*/ 	.word	index@(fused_add_rms_norm_kernel)
        /*0074*/ 	.word	0x00000000
.L_19:


//--------------------- .nv.compat                --------------------------
	.section	.nv.compat,"",@"SHT_CUDA_COMPAT_INFO"
	.align	4
        /*0000*/ 	.byte	0x02, 0x09, 0x00, 0x00, 0x02, 0x02, 0x01, 0x00, 0x02, 0x05, 0x05, 0x00, 0x03, 0x07, 0x01, 0x01
        /*0010*/ 	.byte	0x02, 0x03, 0x00, 0x00, 0x02, 0x06, 0x01, 0x00, 0x04, 0x0b, 0x08, 0x00, 0x01, 0x00, 0x00, 0x00
        /*0020*/ 	.byte	0x00, 0x00, 0x00, 0x00


//--------------------- .nv.info.dequantize_kernel --------------------------
	.section	.nv.info.dequantize_kernel,"",@"SHT_CUDA_INFO"
	.sectionflags	@""
	.align	4


	//----- nvinfo : EIATTR_CUDA_API_VERSION
	.align		4
        /*0000*/ 	.byte	0x04, 0x37
        /*0002*/ 	.short	(.L_21 - .L_20)
.L_20:
        /*0004*/ 	.word	0x00000082


	//----- nvinfo : EIATTR_KPARAM_INFO
	.align		4
.L_21:
        /*0008*/ 	.byte	0x04, 0x17
        /*000a*/ 	.short	(.L_23 - .L_22)
.L_22:
        /*000c*/ 	.word	0x00000000
        /*0010*/ 	.short	0x0003
        /*0012*/ 	.short	0x0018
        /*0014*/ 	.byte	0x00, 0xf0, 0x11, 0x00


	//----- nvinfo : EIATTR_KPARAM_INFO
	.align		4
.L_23:
        /*0018*/ 	.byte	0x04, 0x17
        /*001a*/ 	.short	(.L_25 - .L_24)
.L_24:
        /*001c*/ 	.word	0x00000000
        /*0020*/ 	.short	0x0002
        /*0022*/ 	.short	0x0010
        /*0024*/ 	.byte	0x00, 0xf5, 0x21, 0x00


	//----- nvinfo : EIATTR_KPARAM_INFO
	.align		4
.L_25:
        /*0028*/ 	.byte	0x04, 0x17
        /*002a*/ 	.short	(.L_27 - .L_26)
.L_26:
        /*002c*/ 	.word	0x00000000
        /*0030*/ 	.short	0x0001
        /*0032*/ 	.short	0x0008
        /*0034*/ 	.byte	0x00, 0xf5, 0x21, 0x00


	//----- nvinfo : EIATTR_KPARAM_INFO
	.align		4
.L_27:
        /*0038*/ 	.byte	0x04, 0x17
        /*003a*/ 	.short	(.L_29 - .L_28)
.L_28:
        /*003c*/ 	.word	0x00000000
        /*0040*/ 	.short	0x0000
        /*0042*/ 	.short	0x0000
        /*0044*/ 	.byte	0x00, 0xf5, 0x21, 0x00


	//----- nvinfo : EIATTR_SPARSE_MMA_MASK
	.align		4
.L_29:
        /*0048*/ 	.byte	0x03, 0x50
        /*004a*/ 	.short	0x0000


	//----- nvinfo : EIATTR_MAXREG_COUNT
	.align		4
        /*004c*/ 	.byte	0x03, 0x1b
        /*004e*/ 	.short	0x00ff


	//----- nvinfo : EIATTR_MERCURY_ISA_VERSION
	.align		4
        /*0050*/ 	.byte	0x03, 0x5f
        /*0052*/ 	.short	0x0101


	//----- nvinfo : EIATTR_VRC_CTA_INIT_COUNT
	.align		4
        /*0054*/ 	.byte	0x02, 0x4a
	.zero		1
	.zero		1


	//----- nvinfo : EIATTR_EXIT_INSTR_OFFSETS
	.align		4
        /*0058*/ 	.byte	0x04, 0x1c
        /*005a*/ 	.short	(.L_31 - .L_30)


	//   ....[0]....
.L_30:
        /*005c*/ 	.word	0x00000070


	//   ....[1]....
        /*0060*/ 	.word	0x00000140


	//----- nvinfo : EIATTR_CBANK_PARAM_SIZE
	.align		4
.L_31:
        /*0064*/ 	.byte	0x03, 0x19
        /*0066*/ 	.short	0x001c


	//----- nvinfo : EIATTR_PARAM_CBANK
	.align		4
        /*0068*/ 	.byte	0x04, 0x0a
        /*006a*/ 	.short	(.L_33 - .L_32)
	.align		4
.L_32:
        /*006c*/ 	.word	index@(.nv.constant0.dequantize_kernel)
        /*0070*/ 	.short	0x0380
        /*0072*/ 	.short	0x001c


	//----- nvinfo : EIATTR_SW_WAR
	.align		4
.L_33:
        /*0074*/ 	.byte	0x04, 0x36
        /*0076*/ 	.short	(.L_35 - .L_34)
.L_34:
        /*0078*/ 	.word	0x00000008
.L_35:


//--------------------- .nv.info.fused_add_rms_norm_row_kernel --------------------------
	.section	.nv.info.fused_add_rms_norm_row_kernel,"",@"SHT_CUDA_INFO"
	.sectionflags	@""
	.align	4


	//----- nvinfo : EIATTR_CUDA_API_VERSION
	.align		4
        /*0000*/ 	.byte	0x04, 0x37
        /*0002*/ 	.short	(.L_37 - .L_36)
.L_36:
        /*0004*/ 	.word	0x00000082


	//----- nvinfo : EIATTR_KPARAM_INFO
	.align		4
.L_37:
        /*0008*/ 	.byte	0x04, 0x17
        /*000a*/ 	.short	(.L_39 - .L_38)
.L_38:
        /*000c*/ 	.word	0x00000000
        /*0010*/ 	.short	0x0005
        /*0012*/ 	.short	0x0024
        /*0014*/ 	.byte	0x00, 0xf0, 0x11, 0x00


	//----- nvinfo : EIATTR_KPARAM_INFO
	.align		4
.L_39:
        /*0018*/ 	.byte	0x04, 0x17
        /*001a*/ 	.short	(.L_41 - .L_40)
.L_40:
        /*001c*/ 	.word	0x00000000
        /*0020*/ 	.short	0x0004
        /*0022*/ 	.short	0x0020
        /*0024*/ 	.byte	0x00, 0xf0, 0x11, 0x00


	//----- nvinfo : EIATTR_KPARAM_INFO
	.align		4
.L_41:
        /*0028*/ 	.byte	0x04, 0x17
        /*002a*/ 	.short	(.L_43 - .L_42)
.L_42:
        /*002c*/ 	.word	0x00000000
        /*0030*/ 	.short	0x0003
        /*0032*/ 	.short	0x0018
        /*0034*/ 	.byte	0x00, 0xf5, 0x21, 0x00


	//----- nvinfo : EIATTR_KPARAM_INFO
	.align		4
.L_43:
        /*0038*/ 	.byte	0x04, 0x17
        /*003a*/ 	.short	(.L_45 - .L_44)
.L_44:
        /*003c*/ 	.word	0x00000000
        /*0040*/ 	.short	0x0002
        /*0042*/ 	.short	0x0010
        /*0044*/ 	.byte	0x00, 0xf5, 0x21, 0x00


	//----- nvinfo : EIATTR_KPARAM_INFO
	.align		4
.L_45:
        /*0048*/ 	.byte	0x04, 0x17
        /*004a*/ 	.short	(.L_47 - .L_46)
.L_46:
        /*004c*/ 	.word	0x00000000
        /*0050*/ 	.short	0x0001
        /*0052*/ 	.short	0x0008
        /*0054*/ 	.byte	0x00, 0xf5, 0x21, 0x00


	//----- nvinfo : EIATTR_KPARAM_INFO
	.align		4
.L_47:
        /*0058*/ 	.byte	0x04, 0x17
        /*005a*/ 	.short	(.L_49 - .L_48)
.L_48:
        /*005c*/ 	.word	0x00000000
        /*0060*/ 	.short	0x0000
        /*0062*/ 	.short	0x0000
        /*0064*/ 	.byte	0x00, 0xf5, 0x21, 0x00


	//----- nvinfo : EIATTR_SPARSE_MMA_MASK
	.align		4
.L_49:
        /*0068*/ 	.byte	0x03, 0x50
        /*006a*/ 	.short	0x0000


	//----- nvinfo : EIATTR_MAXREG_COUNT
	.align		4
        /*006c*/ 	.byte	0x03, 0x1b
        /*006e*/ 	.short	0x00ff


	//----- nvinfo : EIATTR_NUM_BARRIERS
	.align		4
        /*0070*/ 	.byte	0x02, 0x4c
        /*0072*/ 	.byte	0x01
	.zero		1


	//----- nvinfo : EIATTR_MERCURY_ISA_VERSION
	.align		4
        /*0074*/ 	.byte	0x03, 0x5f
        /*0076*/ 	.short	0x0101


	//----- nvinfo : EIATTR_VRC_CTA_INIT_COUNT
	.align		4
        /*0078*/ 	.byte	0x02, 0x4a
	.zero		1
	.zero		1


	//----- nvinfo : EIATTR_EXIT_INSTR_OFFSETS
	.align		4
        /*007c*/ 	.byte	0x04, 0x1c
        /*007e*/ 	.short	(.L_51 - .L_50)


	//   ....[0]....
.L_50:
        /*0080*/ 	.word	0x00000380


	//   ....[1]....
        /*0084*/ 	.word	0x000004e0


	//----- nvinfo : EIATTR_CRS_STACK_SIZE
	.align		4
.L_51:
        /*0088*/ 	.byte	0x04, 0x1e
        /*008a*/ 	.short	(.L_53 - .L_52)
.L_52:
        /*008c*/ 	.word	0x00000000


	//----- nvinfo : EIATTR_CBANK_PARAM_SIZE
	.align		4
.L_53:
        /*0090*/ 	.byte	0x03, 0x19
        /*0092*/ 	.short	0x0028


	//----- nvinfo : EIATTR_PARAM_CBANK
	.align		4
        /*0094*/ 	.byte	0x04, 0x0a
        /*0096*/ 	.short	(.L_55 - .L_54)
	.align		4
.L_54:
        /*0098*/ 	.word	index@(.nv.constant0.fused_add_rms_norm_row_kernel)
        /*009c*/ 	.short	0x0380
        /*009e*/ 	.short	0x0028


	//----- nvinfo : EIATTR_SW_WAR
	.align		4
.L_55:
        /*00a0*/ 	.byte	0x04, 0x36
        /*00a2*/ 	.short	(.L_57 - .L_56)
.L_56:
        /*00a4*/ 	.word	0x00000008
.L_57:


//--------------------- .nv.info.fused_add_rms_norm_kernel --------------------------
	.section	.nv.info.fused_add_rms_norm_kernel,"",@"SHT_CUDA_INFO"
	.sectionflags	@""
	.align	4


	//----- nvinfo : EIATTR_CUDA_API_VERSION
	.align		4
        /*0000*/ 	.byte	0x04, 0x37
        /*0002*/ 	.short	(.L_59 - .L_58)
.L_58:
        /*0004*/ 	.word	0x00000082


	//----- nvinfo : EIATTR_KPARAM_INFO
	.align		4
.L_59:
        /*0008*/ 	.byte	0x04, 0x17
        /*000a*/ 	.short	(.L_61 - .L_60)
.L_60:
        /*000c*/ 	.word	0x00000000
        /*0010*/ 	.short	0x0005
        /*0012*/ 	.short	0x0024
        /*0014*/ 	.byte	0x00, 0xf0, 0x11, 0x00


	//----- nvinfo : EIATTR_KPARAM_INFO
	.align		4
.L_61:
        /*0018*/ 	.byte	0x04, 0x17
        /*001a*/ 	.short	(.L_63 - .L_62)
.L_62:
        /*001c*/ 	.word	0x00000000
        /*0020*/ 	.short	0x0004
        /*0022*/ 	.short	0x0020
        /*0024*/ 	.byte	0x00, 0xf0, 0x11, 0x00


	//----- nvinfo : EIATTR_KPARAM_INFO
	.align		4
.L_63:
        /*0028*/ 	.byte	0x04, 0x17
        /*002a*/ 	.short	(.L_65 - .L_64)
.L_64:
        /*002c*/ 	.word	0x00000000
        /*0030*/ 	.short	0x0003
        /*0032*/ 	.short	0x0018
        /*0034*/ 	.byte	0x00, 0xf5, 0x21, 0x00


	//----- nvinfo : EIATTR_KPARAM_INFO
	.align		4
.L_65:
        /*0038*/ 	.byte	0x04, 0x17
        /*003a*/ 	.short	(.L_67 - .L_66)
.L_66:
        /*003c*/ 	.word	0x00000000
        /*0040*/ 	.short	0x0002
        /*0042*/ 	.short	0x0010
        /*0044*/ 	.byte	0x00, 0xf5, 0x21, 0x00


	//----- nvinfo : EIATTR_KPARAM_INFO
	.align		4
.L_67:
        /*0048*/ 	.byte	0x04, 0x17
        /*004a*/ 	.short	(.L_69 - .L_68)
.L_68:
        /*004c*/ 	.word	0x00000000
        /*0050*/ 	.short	0x0001
        /*0052*/ 	.short	0x0008
        /*0054*/ 	.byte	0x00, 0xf5, 0x21, 0x00


	//----- nvinfo : EIATTR_KPARAM_INFO
	.align		4
.L_69:
        /*0058*/ 	.byte	0x04, 0x17
        /*005a*/ 	.short	(.L_71 - .L_70)
.L_70:
        /*005c*/ 	.word	0x00000000
        /*0060*/ 	.short	0x0000
        /*0062*/ 	.short	0x0000
        /*0064*/ 	.byte	0x00, 0xf5, 0x21, 0x00


	//----- nvinfo : EIATTR_SPARSE_MMA_MASK
	.align		4
.L_71:
        /*0068*/ 	.byte	0x03, 0x50
        /*006a*/ 	.short	0x0000


	//----- nvinfo : EIATTR_MAXREG_COUNT
	.align		4
        /*006c*/ 	.byte	0x03, 0x1b
        /*006e*/ 	.short	0x00ff


	//----- nvinfo : EIATTR_MERCURY_ISA_VERSION
	.align		4
        /*0070*/ 	.byte	0x03, 0x5f
        /*0072*/ 	.short	0x0101


	//----- nvinfo : EIATTR_VRC_CTA_INIT_COUNT
	.align		4
        /*0074*/ 	.byte	0x02, 0x4a
	.zero		1
	.zero		1


	//----- nvinfo : EIATTR_EXIT_INSTR_OFFSETS
	.align		4
        /*0078*/ 	.byte	0x04, 0x1c
        /*007a*/ 	.short	(.L_73 - .L_72)


	//   ....[0]....
.L_72:
        /*007c*/ 	.word	0x00000070


	//   ....[1]....
        /*0080*/ 	.word	0x00000110


	//----- nvinfo : EIATTR_CBANK_PARAM_SIZE
	.align		4
.L_73:
        /*0084*/ 	.byte	0x03, 0x19
        /*0086*/ 	.short	0x0028


	//----- nvinfo : EIATTR_PARAM_CBANK
	.align		4
        /*0088*/ 	.byte	0x04, 0x0a
        /*008a*/ 	.short	(.L_75 - .L_74)
	.align		4
.L_74:
        /*008c*/ 	.word	index@(.nv.constant0.fused_add_rms_norm_kernel)
        /*0090*/ 	.short	0x0380
        /*0092*/ 	.short	0x0028


	//----- nvinfo : EIATTR_SW_WAR
	.align		4
.L_75:
        /*0094*/ 	.byte	0x04, 0x36
        /*0096*/ 	.short	(.L_77 - .L_76)
.L_76:
        /*0098*/ 	.word	0x00000008
.L_77:


//--------------------- .nv.callgraph             --------------------------
	.section	.nv.callgraph,"",@"SHT_CUDA_CALLGRAPH"
	.align	4
	.sectionentsize	8
	.align		4
        /*0000*/ 	.word	0x00000000
	.align		4
        /*0004*/ 	.word	0xffffffff
	.align		4
        /*0008*/ 	.word	0x00000000
	.align		4
        /*000c*/ 	.word	0xfffffffe
	.align		4
        /*0010*/ 	.word	0x00000000
	.align		4
        /*0014*/ 	.word	0xfffffffd
	.align		4
        /*0018*/ 	.word	0x00000000
	.align		4
        /*001c*/ 	.word	0xfffffffc


//--------------------- .text.dequantize_kernel   --------------------------
	.section	.text.dequantize_kernel,"ax",@progbits
	.align	128
        .global         dequantize_kernel
        .type           dequantize_kernel,@function
        .size           dequantize_kernel,(.L_x_19 - dequantize_kernel)
        .other          dequantize_kernel,@"STO_CUDA_ENTRY STV_DEFAULT"
dequantize_kernel:
.text.dequantize_kernel:
[----:B------:R-:W-:Y:S01]  /*0000*/  LDC R1, c[0x0][0x37c] ;  /* 0x0000df00ff017b82 */ /* 0x000fe20000000800 */
[----:B------:R-:W0:Y:S07]  /*0010*/  S2R R0, SR_TID.X ;  /* 0x0000000000007919 */ /* 0x000e2e0000002100 */
[----:B------:R-:W0:Y:S01]  /*0020*/  S2UR UR4, SR_CTAID.X ;  /* 0x00000000000479c3 */ /* 0x000e220000002500 */
[----:B------:R-:W1:Y:S07]  /*0030*/  LDCU UR5, c[0x0][0x398] ;  /* 0x00007300ff0577ac */ /* 0x000e6e0008000800 */
[----:B------:R-:W0:Y:S02]  /*0040*/  LDC R9, c[0x0][0x360] ;  /* 0x0000d800ff097b82 */ /* 0x000e240000000800 */
[----:B0-----:R-:W-:-:S05]  /*0050*/  IMAD R9, R9, UR4, R0 ;  /* 0x0000000409097c24 */ /* 0x001fca000f8e0200 */
[----:B-1----:R-:W-:-:S13]  /*0060*/  ISETP.GE.AND P0, PT, R9, UR5, PT ;  /* 0x0000000509007c0c */ /* 0x002fda000bf06270 */
[----:B------:R-:W-:Y:S05]  /*0070*/  @P0 EXIT ;  /* 0x000000000000094d */ /* 0x000fea0003800000 */
[----:B------:R-:W0:Y:S01]  /*0080*/  LDCU.64 UR6, c[0x0][0x380] ;  /* 0x00007000ff0677ac */ /* 0x000e220008000a00 */
[----:B------:R-:W1:Y:S01]  /*0090*/  LDC.64 R2, c[0x0][0x388] ;  /* 0x0000e200ff027b82 */ /* 0x000e620000000a00 */
[----:B------:R-:W1:Y:S07]  /*00a0*/  LDCU.64 UR4, c[0x0][0x358] ;  /* 0x00006b00ff0477ac */ /* 0x000e6e0008000a00 */
[----:B------:R-:W2:Y:S01]  /*00b0*/  LDC.64 R4, c[0x0][0x390] ;  /* 0x0000e400ff047b82 */ /* 0x000ea20000000a00 */
[----:B0-----:R-:W-:-:S04]  /*00c0*/  IADD3 R6, P0, PT, R9, UR6, RZ ;  /* 0x0000000609067c10 */ /* 0x001fc8000ff1e0ff */
[C---:B------:R-:W-:Y:S01]  /*00d0*/  LEA.HI.X.SX32 R7, R9.reuse, UR7, 0x1, P0 ;  /* 0x0000000709077c11 */ /* 0x040fe200080f0eff */
[----:B-1----:R-:W3:Y:S04]  /*00e0*/  LDG.E R3, desc[UR4][R2.64] ;  /* 0x0000000402037981 */ /* 0x002ee8000c1e1900 */
[----:B------:R-:W4:Y:S01]  /*00f0*/  LDG.E.S8 R6, desc[UR4][R6.64] ;  /* 0x0000000406067981 */ /* 0x000f22000c1e1300 */
[----:B--2---:R-:W-:Y:S01]  /*0100*/  IMAD.WIDE R4, R9, 0x4, R4 ;  /* 0x0000000409047825 */ /* 0x004fe200078e0204 */
[----:B----4-:R-:W3:Y:S03]  /*0110*/  I2F.S16 R0, R6 ;  /* 0x0000000600007306 */ /* 0x010ee60000101400 */
[----:B---3--:R-:W-:-:S05]  /*0120*/  FMUL R9, R0, R3 ;  /* 0x0000000300097220 */ /* 0x008fca0000400000 */
[----:B------:R-:W-:Y:S01]  /*0130*/  STG.E desc[UR4][R4.64], R9 ;  /* 0x0000000904007986 */ /* 0x000fe2000c101904 */
[----:B------:R-:W-:Y:S05]  /*0140*/  EXIT ;  /* 0x000000000000794d */ /* 0x000fea0003800000 */
.L_x_0:
[----:B------:R-:W-:-:S00]  /*0150*/  BRA `(.L_x_0) ;  /* 0xfffffffc00fc7947 */ /* 0x000fc0000383ffff */
[----:B------:R-:W-:-:S00]  /*0160*/  NOP ;  /* 0x0000000000007918 */ /* 0x000fc00000000000 */
        /* <DEDUP_REMOVED lines=9> */
.L_x_19:


//--------------------- .text.fused_add_rms_norm_row_kernel --------------------------
	.section	.text.fused_add_rms_norm_row_kernel,"ax",@progbits
	.align	128
        .global         fused_add_rms_norm_row_kernel
        .type           fused_add_rms_norm_row_kernel,@function
        .size           fused_add_rms_norm_row_kernel,(.L_x_18 - fused_add_rms_norm_row_kernel)
        .other          fused_add_rms_norm_row_kernel,@"STO_CUDA_ENTRY STV_DEFAULT"
fused_add_rms_norm_row_kernel:
.text.fused_add_rms_norm_row_kernel:
[----:B------:R-:W-:Y:S01]  /*0000*/  LDC R1, c[0x0][0x37c] ;  /* 0x0000df00ff017b82 */ /* 0x000fe20000000800 */
[----:B------:R-:W0:Y:S07]  /*0010*/  S2R R2, SR_TID.X ;  /* 0x0000000000027919 */ /* 0x000e2e0000002100 */
[----:B------:R-:W0:Y:S01]  /*0020*/  LDC R15, c[0x0][0x3a0] ;  /* 0x0000e800ff0f7b82 */ /* 0x000e220000000800 */
[----:B------:R-:W1:Y:S01]  /*0030*/  LDCU.64 UR6, c[0x0][0x358] ;  /* 0x00006b00ff0677ac */ /* 0x000e620008000a00 */
[----:B------:R-:W-:Y:S01]  /*0040*/  BSSY.RECONVERGENT B0, `(.L_x_1) ;  /* 0x0000015000007945 */ /* 0x000fe20003800200 */
[----:B------:R-:W-:-:S05]  /*0050*/  IMAD.MOV.U32 R3, RZ, RZ, RZ ;  /* 0x000000ffff037224 */ /* 0x000fca00078e00ff */
[----:B------:R-:W2:Y:S01]  /*0060*/  S2UR UR8, SR_CTAID.X ;  /* 0x00000000000879c3 */ /* 0x000ea20000002500 */
[----:B0-----:R-:W-:-:S13]  /*0070*/  ISETP.GE.AND P0, PT, R2, R15, PT ;  /* 0x0000000f0200720c */ /* 0x001fda0003f06270 */
[----:B-12---:R-:W-:Y:S05]  /*0080*/  @P0 BRA `(.L_x_2) ;  /* 0x0000000000400947 */ /* 0x006fea0003800000 */
[----:B------:R-:W0:Y:S01]  /*0090*/  LDC R13, c[0x0][0x360] ;  /* 0x0000d800ff0d7b82 */ /* 0x000e220000000800 */
[----:B------:R-:W-:Y:S02]  /*00a0*/  IMAD.MOV.U32 R3, RZ, RZ, RZ ;  /* 0x000000ffff037224 */ /* 0x000fe400078e00ff */
[----:B------:R-:W-:-:S05]  /*00b0*/  IMAD.MOV.U32 R0, RZ, RZ, R2 ;  /* 0x000000ffff007224 */ /* 0x000fca00078e0002 */
[----:B------:R-:W1:Y:S08]  /*00c0*/  LDC.64 R8, c[0x0][0x380] ;  /* 0x0000e000ff087b82 */ /* 0x000e700000000a00 */
[----:B------:R-:W2:Y:S02]  /*00d0*/  LDC.64 R10, c[0x0][0x388] ;  /* 0x0000e200ff0a7b82 */ /* 0x000ea40000000a00 */
.L_x_3:
[----:B---3--:R-:W-:-:S04]  /*00e0*/  IMAD R5, R15, UR8, R0 ;  /* 0x000000080f057c24 */ /* 0x008fc8000f8e0200 */
[----:B--2---:R-:W-:-:S04]  /*00f0*/  IMAD.WIDE R6, R5, 0x4, R10 ;  /* 0x0000000405067825 */ /* 0x004fc800078e020a */
[----:B-1----:R-:W-:Y:S02]  /*0100*/  IMAD.WIDE R4, R5, 0x4, R8 ;  /* 0x0000000405047825 */ /* 0x002fe400078e0208 */
[----:B------:R-:W2:Y:S04]  /*0110*/  LDG.E R7, desc[UR6][R6.64] ;  /* 0x0000000606077981 */ /* 0x000ea8000c1e1900 */
[----:B------:R-:W2:Y:S01]  /*0120*/  LDG.E R12, desc[UR6][R4.64] ;  /* 0x00000006040c7981 */ /* 0x000ea2000c1e1900 */
[----:B0-----:R-:W-:-:S05]  /*0130*/  IMAD.IADD R0, R13, 0x1, R0 ;  /* 0x000000010d007824 */ /* 0x001fca00078e0200 */
[----:B------:R-:W-:Y:S01]  /*0140*/  ISETP.GE.AND P0, PT, R0, R15, PT ;  /* 0x0000000f0000720c */ /* 0x000fe20003f06270 */
[----:B--2---:R-:W-:-:S04]  /*0150*/  FADD R12, R12, R7 ;  /* 0x000000070c0c7221 */ /* 0x004fc80000000000 */
[----:B------:R-:W-:Y:S01]  /*0160*/  FFMA R3, R12, R12, R3 ;  /* 0x0000000c0c037223 */ /* 0x000fe20000000003 */
[----:B------:R3:W-:Y:S07]  /*0170*/  STG.E desc[UR6][R4.64], R12 ;  /* 0x0000000c04007986 */ /* 0x0007ee000c101906 */
[----:B------:R-:W-:Y:S05]  /*0180*/  @!P0 BRA `(.L_x_3) ;  /* 0xfffffffc00d48947 */ /* 0x000fea000383ffff */
.L_x_2:
[----:B------:R-:W-:Y:S05]  /*0190*/  BSYNC.RECONVERGENT B0 ;  /* 0x0000000000007941 */ /* 0x000fea0003800200 */
.L_x_1:
[----:B------:R-:W0:Y:S01]  /*01a0*/  S2UR UR5, SR_CgaCtaId ;  /* 0x00000000000579c3 */ /* 0x000e220000008800 */
[C---:B------:R-:W-:Y:S01]  /*01b0*/  ISETP.NE.AND P0, PT, R2.reuse, RZ, PT ;  /* 0x000000ff0200720c */ /* 0x040fe20003f05270 */
[----:B------:R-:W-:Y:S01]  /*01c0*/  UMOV UR4, 0x400 ;  /* 0x0000040000047882 */ /* 0x000fe20000000000 */
[----:B------:R-:W-:Y:S01]  /*01d0*/  BSSY.RECONVERGENT B0, `(.L_x_4) ;  /* 0x000000a000007945 */ /* 0x000fe20003800200 */
[----:B------:R-:W-:Y:S01]  /*01e0*/  ISETP.GE.AND P2, PT, R2, R15, PT ;  /* 0x0000000f0200720c */ /* 0x000fe20003f46270 */
[----:B0-----:R-:W-:-:S09]  /*01f0*/  ULEA UR4, UR5, UR4, 0x18 ;  /* 0x0000000405047291 */ /* 0x001fd2000f8ec0ff */
[----:B------:R-:W-:Y:S01]  /*0200*/  @!P0 STS [UR4], RZ ;  /* 0x000000ffff008988 */ /* 0x000fe20008000804 */
[----:B------:R-:W-:Y:S06]  /*0210*/  BAR.SYNC.DEFER_BLOCKING 0x0 ;  /* 0x0000000000007b1d */ /* 0x000fec0000010000 */
.L_x_5:
[----:B---3--:R-:W0:Y:S01]  /*0220*/  LDS R4, [UR4] ;  /* 0x00000004ff047984 */ /* 0x008e220008000800 */
[----:B------:R-:W-:Y:S02]  /*0230*/  IMAD.U32 R0, RZ, RZ, UR4 ;  /* 0x00000004ff007e24 */ /* 0x000fe4000f8e00ff */
[----:B0-----:R-:W-:-:S05]  /*0240*/  FADD R5, R3, R4 ;  /* 0x0000000403057221 */ /* 0x001fca0000000000 */
[----:B------:R-:W0:Y:S02]  /*0250*/  ATOMS.CAST.SPIN P0, [R0], R4, R5 ;  /* 0x000000040000758d */ /* 0x000e240001800005 */
[----:B0-----:R-:W-:Y:S05]  /*0260*/  @!P0 BRA `(.L_x_5) ;  /* 0xfffffffc00ec8947 */ /* 0x001fea000383ffff */
[----:B------:R-:W-:Y:S05]  /*0270*/  BSYNC.RECONVERGENT B0 ;  /* 0x0000000000007941 */ /* 0x000fea0003800200 */
.L_x_4:
[----:B------:R-:W-:Y:S01]  /*0280*/  BAR.SYNC.DEFER_BLOCKING 0x0 ;  /* 0x0000000000007b1d */ /* 0x000fe20000010000 */
[----:B------:R-:W-:-:S05]  /*0290*/  I2FP.F32.S32 R3, R15 ;  /* 0x0000000f00037245 */ /* 0x000fca0000201400 */
[----:B------:R-:W0:Y:S02]  /*02a0*/  MUFU.RCP R4, R3 ;  /* 0x0000000300047308 */ /* 0x000e240000001000 */
[----:B0-----:R-:W-:Y:S01]  /*02b0*/  FFMA R5, -R3, R4, 1 ;  /* 0x3f80000003057423 */ /* 0x001fe20000000104 */
[----:B------:R-:W0:Y:S03]  /*02c0*/  LDS R0, [UR4] ;  /* 0x00000004ff007984 */ /* 0x000e260008000800 */
[----:B------:R-:W-:Y:S02]  /*02d0*/  FFMA R5, R4, R5, R4 ;  /* 0x0000000504057223 */ /* 0x000fe40000000004 */
[----:B0-----:R-:W0:Y:S02]  /*02e0*/  FCHK P0, R0, R3 ;  /* 0x0000000300007302 */ /* 0x001e240000000000 */
[----:B------:R-:W-:-:S04]  /*02f0*/  FFMA R4, R0, R5, RZ ;  /* 0x0000000500047223 */ /* 0x000fc800000000ff */
[----:B------:R-:W-:-:S04]  /*0300*/  FFMA R6, -R3, R4, R0 ;  /* 0x0000000403067223 */ /* 0x000fc80000000100 */
[----:B------:R-:W-:Y:S01]  /*0310*/  FFMA R4, R5, R6, R4 ;  /* 0x0000000605047223 */ /* 0x000fe20000000004 */
[----:B0-----:R-:W-:Y:S06]  /*0320*/  @!P0 BRA `(.L_x_6) ;  /* 0x00000000000c8947 */ /* 0x001fec0003800000 */
[----:B------:R-:W-:-:S07]  /*0330*/  MOV R4, 0x350 ;  /* 0x0000035000047802 */ /* 0x000fce0000000f00 */
[----:B------:R-:W-:Y:S05]  /*0340*/  CALL.REL.NOINC `($__internal_0_$__cuda_sm3x_div_rn_noftz_f32_slowpath) ;  /* 0x0000000000687944 */ /* 0x000fea0003c00000 */
[----:B------:R-:W-:-:S07]  /*0350*/  IMAD.MOV.U32 R4, RZ, RZ, R0 ;  /* 0x000000ffff047224 */ /* 0x000fce00078e0000 */
.L_x_6:
[----:B------:R-:W0:Y:S02]  /*0360*/  LDCU UR4, c[0x0][0x3a4] ;  /* 0x00007480ff0477ac */ /* 0x000e240008000800 */
[----:B0-----:R-:W-:Y:S01]  /*0370*/  FADD R0, R4, UR4 ;  /* 0x0000000404007e21 */ /* 0x001fe20008000000 */
[----:B------:R-:W-:Y:S06]  /*0380*/  @P2 EXIT ;  /* 0x000000000000294d */ /* 0x000fec0003800000 */
[C---:B------:R-:W-:Y:S01]  /*0390*/  FSETP.GEU.AND P0, PT, |R0|.reuse, 1.175494350822287508e-38, PT ;  /* 0x008000000000780b */ /* 0x040fe20003f0e200 */
[----:B------:R-:W0:Y:S01]  /*03a0*/  LDC R19, c[0x0][0x3a0] ;  /* 0x0000e800ff137b82 */ /* 0x000e220000000800 */
[----:B------:R-:W1:Y:S07]  /*03b0*/  LDCU UR4, c[0x0][0x360] ;  /* 0x00006c00ff0477ac */ /* 0x000e6e0008000800 */
[----:B------:R-:W2:Y:S04]  /*03c0*/  LDC.64 R4, c[0x0][0x380] ;  /* 0x0000e000ff047b82 */ /* 0x000ea80000000a00 */
[----:B------:R-:W-:-:S04]  /*03d0*/  @!P0 FMUL R0, R0, 16777216 ;  /* 0x4b80000000008820 */ /* 0x000fc80000400000 */
[----:B------:R-:W3:Y:S01]  /*03e0*/  LDC.64 R6, c[0x0][0x390] ;  /* 0x0000e400ff067b82 */ /* 0x000ee20000000a00 */
[----:B------:R-:W4:Y:S07]  /*03f0*/  MUFU.RSQ R3, R0 ;  /* 0x0000000000037308 */ /* 0x000f2e0000001400 */
[----:B------:R-:W0:Y:S01]  /*0400*/  LDC.64 R8, c[0x0][0x398] ;  /* 0x0000e600ff087b82 */ /* 0x000e220000000a00 */
[----:B-1--4-:R-:W-:-:S07]  /*0410*/  @!P0 FMUL R3, R3, 4096 ;  /* 0x4580000003038820 */ /* 0x012fce0000400000 */
.L_x_7:
[----:B01----:R-:W-:Y:S02]  /*0420*/  IMAD R15, R19, UR8, R2 ;  /* 0x00000008130f7c24 */ /* 0x003fe4000f8e0202 */
[----:B---3--:R-:W-:-:S04]  /*0430*/  IMAD.WIDE R12, R2, 0x4, R6 ;  /* 0x00000004020c7825 */ /* 0x008fc800078e0206 */
[C---:B--2---:R-:W-:Y:S02]  /*0440*/  IMAD.WIDE R10, R15.reuse, 0x4, R4 ;  /* 0x000000040f0a7825 */ /* 0x044fe400078e0204 */
[----:B------:R-:W2:Y:S04]  /*0450*/  LDG.E R13, desc[UR6][R12.64] ;  /* 0x000000060c0d7981 */ /* 0x000ea8000c1e1900 */
[----:B------:R-:W3:Y:S01]  /*0460*/  LDG.E R10, desc[UR6][R10.64] ;  /* 0x000000060a0a7981 */ /* 0x000ee2000c1e1900 */
[----:B------:R-:W-:-:S04]  /*0470*/  IMAD.WIDE R14, R15, 0x4, R8 ;  /* 0x000000040f0e7825 */ /* 0x000fc800078e0208 */
[----:B------:R-:W-:-:S05]  /*0480*/  VIADD R2, R2, UR4 ;  /* 0x0000000402027c36 */ /* 0x000fca0008000000 */
[----:B------:R-:W-:Y:S01]  /*0490*/  ISETP.GE.AND P0, PT, R2, R19, PT ;  /* 0x000000130200720c */ /* 0x000fe20003f06270 */
[----:B---3--:R-:W-:-:S04]  /*04a0*/  FMUL R0, R3, R10 ;  /* 0x0000000a03007220 */ /* 0x008fc80000400000 */
[----:B--2---:R-:W-:-:S05]  /*04b0*/  FMUL R17, R0, R13 ;  /* 0x0000000d00117220 */ /* 0x004fca0000400000 */
[----:B------:R1:W-:Y:S03]  /*04c0*/  STG.E desc[UR6][R14.64], R17 ;  /* 0x000000110e007986 */ /* 0x0003e6000c101906 */
[----:B------:R-:W-:Y:S05]  /*04d0*/  @!P0 BRA `(.L_x_7) ;  /* 0xfffffffc00d08947 */ /* 0x000fea000383ffff */
[----:B------:R-:W-:Y:S05]  /*04e0*/  EXIT ;  /* 0x000000000000794d */ /* 0x000fea0003800000 */
        .weak           $__internal_0_$__cuda_sm3x_div_rn_noftz_f32_slowpath
        .type           $__internal_0_$__cuda_sm3x_div_rn_noftz_f32_slowpath,@function
        .size           $__internal_0_$__cuda_sm3x_div_rn_noftz_f32_slowpath,(.L_x_18 - $__internal_0_$__cuda_sm3x_div_rn_noftz_f32_slowpath)
$__internal_0_$__cuda_sm3x_div_rn_noftz_f32_slowpath:
[--C-:B------:R-:W-:Y:S01]  /*04f0*/  SHF.R.U32.HI R6, RZ, 0x17, R3.reuse ;  /* 0x00000017ff067819 */ /* 0x100fe20000011603 */
[--C-:B------:R-:W-:Y:S01]  /*0500*/  IMAD.MOV.U32 R7, RZ, RZ, R0.reuse ;  /* 0x000000ffff077224 */ /* 0x100fe200078e0000 */
[----:B------:R-:W-:Y:S01]  /*0510*/  SHF.R.U32.HI R5, RZ, 0x17, R0 ;  /* 0x00000017ff057819 */ /* 0x000fe20000011600 */
[----:B------:R-:W-:Y:S01]  /*0520*/  IMAD.MOV.U32 R8, RZ, RZ, R3 ;  /* 0x000000ffff087224 */ /* 0x000fe200078e0003 */
[----:B------:R-:W-:Y:S02]  /*0530*/  LOP3.LUT R6, R6, 0xff, RZ, 0xc0, !PT ;  /* 0x000000ff06067812 */ /* 0x000fe400078ec0ff */
[----:B------:R-:W-:-:S03]  /*0540*/  LOP3.LUT R5, R5, 0xff, RZ, 0xc0, !PT ;  /* 0x000000ff05057812 */ /* 0x000fc600078ec0ff */
[----:B------:R-:W-:Y:S01]  /*0550*/  VIADD R11, R6, 0xffffffff ;  /* 0xffffffff060b7836 */ /* 0x000fe20000000000 */
[----:B------:R-:W-:-:S04]  /*0560*/  IADD3 R10, PT, PT, R5, -0x1, RZ ;  /* 0xffffffff050a7810 */ /* 0x000fc80007ffe0ff */
[----:B------:R-:W-:-:S04]  /*0570*/  ISETP.GT.U32.AND P0, PT, R11, 0xfd, PT ;  /* 0x000000fd0b00780c */ /* 0x000fc80003f04070 */
[----:B------:R-:W-:-:S13]  /*0580*/  ISETP.GT.U32.OR P0, PT, R10, 0xfd, P0 ;  /* 0x000000fd0a00780c */ /* 0x000fda0000704470 */
[----:B------:R-:W-:Y:S01]  /*0590*/  @!P0 IMAD.MOV.U32 R9, RZ, RZ, RZ ;  /* 0x000000ffff098224 */ /* 0x000fe200078e00ff */
[----:B------:R-:W-:Y:S06]  /*05a0*/  @!P0 BRA `(.L_x_8) ;  /* 0x00000000005c8947 */ /* 0x000fec0003800000 */
[----:B------:R-:W-:Y:S02]  /*05b0*/  FSETP.GTU.FTZ.AND P0, PT, |R0|, +INF , PT ;  /* 0x7f8000000000780b */ /* 0x000fe40003f1c200 */
[----:B------:R-:W-:-:S04]  /*05c0*/  FSETP.GTU.FTZ.AND P1, PT, |R3|, +INF , PT ;  /* 0x7f8000000300780b */ /* 0x000fc80003f3c200 */
[----:B------:R-:W-:-:S13]  /*05d0*/  PLOP3.LUT P0, PT, P0, P1, PT, 0xf8, 0x8f ;  /* 0x00000000008f781c */ /* 0x000fda0000703f70 */
[----:B------:R-:W-:Y:S05]  /*05e0*/  @P0 BRA `(.L_x_9) ;  /* 0x0000000400440947 */ /* 0x000fea0003800000 */
[----:B------:R-:W-:-:S13]  /*05f0*/  LOP3.LUT P0, RZ, R8, 0x7fffffff, R7, 0xc8, !PT ;  /* 0x7fffffff08ff7812 */ /* 0x000fda000780c807 */
[----:B------:R-:W-:Y:S05]  /*0600*/  @!P0 BRA `(.L_x_10) ;  /* 0x0000000400348947 */ /* 0x000fea0003800000 */
[C---:B------:R-:W-:Y:S02]  /*0610*/  FSETP.NEU.FTZ.AND P3, PT, |R0|.reuse, +INF , PT ;  /* 0x7f8000000000780b */ /* 0x040fe40003f7d200 */
[----:B------:R-:W-:Y:S02]  /*0620*/  FSETP.NEU.FTZ.AND P1, PT, |R3|, +INF , PT ;  /* 0x7f8000000300780b */ /* 0x000fe40003f3d200 */
[----:B------:R-:W-:-:S11]  /*0630*/  FSETP.NEU.FTZ.AND P0, PT, |R0|, +INF , PT ;  /* 0x7f8000000000780b */ /* 0x000fd60003f1d200 */
[----:B------:R-:W-:Y:S05]  /*0640*/  @!P1 BRA !P3, `(.L_x_10) ;  /* 0x0000000400249947 */ /* 0x000fea0005800000 */
[----:B------:R-:W-:-:S04]  /*0650*/  LOP3.LUT P3, RZ, R7, 0x7fffffff, RZ, 0xc0, !PT ;  /* 0x7fffffff07ff7812 */ /* 0x000fc8000786c0ff */
[----:B------:R-:W-:-:S13]  /*0660*/  PLOP3.LUT P1, PT, P1, P3, PT, 0x2f, 0xf2 ;  /* 0x0000000000f2781c */ /* 0x000fda0000f26577 */
[----:B------:R-:W-:Y:S05]  /*0670*/  @P1 BRA `(.L_x_11) ;  /* 0x0000000400101947 */ /* 0x000fea0003800000 */
[----:B------:R-:W-:-:S04]  /*0680*/  LOP3.LUT P1, RZ, R8, 0x7fffffff, RZ, 0xc0, !PT ;  /* 0x7fffffff08ff7812 */ /* 0x000fc8000782c0ff */
[----:B------:R-:W-:-:S13]  /*0690*/  PLOP3.LUT P0, PT, P0, P1, PT, 0x2f, 0xf2 ;  /* 0x0000000000f2781c */ /* 0x000fda0000702577 */
[----:B------:R-:W-:Y:S05]  /*06a0*/  @P0 BRA `(.L_x_12) ;  /* 0x0000000000f80947 */ /* 0x000fea0003800000 */
[----:B------:R-:W-:Y:S02]  /*06b0*/  ISETP.GE.AND P0, PT, R10, RZ, PT ;  /* 0x000000ff0a00720c */ /* 0x000fe40003f06270 */
[----:B------:R-:W-:-:S11]  /*06c0*/  ISETP.GE.AND P1, PT, R11, RZ, PT ;  /* 0x000000ff0b00720c */ /* 0x000fd60003f26270 */
[----:B------:R-:W-:Y:S02]  /*06d0*/  @P0 IMAD.MOV.U32 R9, RZ, RZ, RZ ;  /* 0x000000ffff090224 */ /* 0x000fe400078e00ff */
[----:B------:R-:W-:Y:S01]  /*06e0*/  @!P0 FFMA R7, R0, 1.84467440737095516160e+19, RZ ;  /* 0x5f80000000078823 */ /* 0x000fe200000000ff */
[----:B------:R-:W-:Y:S02]  /*06f0*/  @!P0 IMAD.MOV.U32 R9, RZ, RZ, -0x40 ;  /* 0xffffffc0ff098424 */ /* 0x000fe400078e00ff */
[----:B------:R-:W-:-:S03]  /*0700*/  @!P1 FFMA R8, R3, 1.84467440737095516160e+19, RZ ;  /* 0x5f80000003089823 */ /* 0x000fc600000000ff */
[----:B------:R-:W-:-:S07]  /*0710*/  @!P1 IADD3 R9, PT, PT, R9, 0x40, RZ ;  /* 0x0000004009099810 */ /* 0x000fce0007ffe0ff */
.L_x_8:
[----:B------:R-:W-:Y:S01]  /*0720*/  LEA R3, R6, 0xc0800000, 0x17 ;  /* 0xc080000006037811 */ /* 0x000fe200078eb8ff */
[----:B------:R-:W-:-:S04]  /*0730*/  VIADD R5, R5, 0xffffff81 ;  /* 0xffffff8105057836 */ /* 0x000fc80000000000 */
[----:B------:R-:W-:Y:S01]  /*0740*/  IMAD.IADD R3, R8, 0x1, -R3 ;  /* 0x0000000108037824 */ /* 0x000fe200078e0a03 */
[C---:B------:R-:W-:Y:S01]  /*0750*/  IADD3 R6, PT, PT, R5.reuse, 0x7f, -R6 ;  /* 0x0000007f05067810 */ /* 0x040fe20007ffe806 */
[----:B------:R-:W-:Y:S02]  /*0760*/  IMAD R0, R5, -0x800000, R7 ;  /* 0xff80000005007824 */ /* 0x000fe400078e0207 */
[----:B------:R-:W0:Y:S01]  /*0770*/  MUFU.RCP R8, R3 ;  /* 0x0000000300087308 */ /* 0x000e220000001000 */
[----:B------:R-:W-:Y:S01]  /*0780*/  FADD.FTZ R11, -R3, -RZ ;  /* 0x800000ff030b7221 */ /* 0x000fe20000010100 */
[----:B------:R-:W-:-:S03]  /*0790*/  IMAD.IADD R6, R6, 0x1, R9 ;  /* 0x0000000106067824 */ /* 0x000fc600078e0209 */
[----:B0-----:R-:W-:-:S04]  /*07a0*/  FFMA R13, R8, R11, 1 ;  /* 0x3f800000080d7423 */ /* 0x001fc8000000000b */
[----:B------:R-:W-:-:S04]  /*07b0*/  FFMA R10, R8, R13, R8 ;  /* 0x0000000d080a7223 */ /* 0x000fc80000000008 */
[----:B------:R-:W-:-:S04]  /*07c0*/  FFMA R7, R0, R10, RZ ;  /* 0x0000000a00077223 */ /* 0x000fc800000000ff */
[----:B------:R-:W-:-:S04]  /*07d0*/  FFMA R8, R11, R7, R0 ;  /* 0x000000070b087223 */ /* 0x000fc80000000000 */
[----:B------:R-:W-:-:S04]  /*07e0*/  FFMA R7, R10, R8, R7 ;  /* 0x000000080a077223 */ /* 0x000fc80000000007 */
[----:B------:R-:W-:-:S04]  /*07f0*/  FFMA R8, R11, R7, R0 ;  /* 0x000000070b087223 */ /* 0x000fc80000000000 */
[----:B------:R-:W-:-:S05]  /*0800*/  FFMA R0, R10, R8, R7 ;  /* 0x000000080a007223 */ /* 0x000fca0000000007 */
[----:B------:R-:W-:-:S04]  /*0810*/  SHF.R.U32.HI R3, RZ, 0x17, R0 ;  /* 0x00000017ff037819 */ /* 0x000fc80000011600 */
[----:B------:R-:W-:-:S05]  /*0820*/  LOP3.LUT R3, R3, 0xff, RZ, 0xc0, !PT ;  /* 0x000000ff03037812 */ /* 0x000fca00078ec0ff */
[----:B------:R-:W-:-:S04]  /*0830*/  IMAD.IADD R9, R3, 0x1, R6 ;  /* 0x0000000103097824 */ /* 0x000fc800078e0206 */
[----:B------:R-:W-:-:S05]  /*0840*/  VIADD R3, R9, 0xffffffff ;  /* 0xffffffff09037836 */ /* 0x000fca0000000000 */
[----:B------:R-:W-:-:S13]  /*0850*/  ISETP.GE.U32.AND P0, PT, R3, 0xfe, PT ;  /* 0x000000fe0300780c */ /* 0x000fda0003f06070 */
[----:B------:R-:W-:Y:S05]  /*0860*/  @!P0 BRA `(.L_x_13) ;  /* 0x0000000000808947 */ /* 0x000fea0003800000 */
[----:B------:R-:W-:-:S13]  /*0870*/  ISETP.GT.AND P0, PT, R9, 0xfe, PT ;  /* 0x000000fe0900780c */ /* 0x000fda0003f04270 */
[----:B------:R-:W-:Y:S05]  /*0880*/  @P0 BRA `(.L_x_14) ;  /* 0x00000000006c0947 */ /* 0x000fea0003800000 */
[----:B------:R-:W-:-:S13]  /*0890*/  ISETP.GE.AND P0, PT, R9, 0x1, PT ;  /* 0x000000010900780c */ /* 0x000fda0003f06270 */
[----:B------:R-:W-:Y:S05]  /*08a0*/  @P0 BRA `(.L_x_15) ;  /* 0x0000000000980947 */ /* 0x000fea0003800000 */
[----:B------:R-:W-:Y:S02]  /*08b0*/  ISETP.GE.AND P0, PT, R9, -0x18, PT ;  /* 0xffffffe80900780c */ /* 0x000fe40003f06270 */
[----:B------:R-:W-:-:S11]  /*08c0*/  LOP3.LUT R0, R0, 0x80000000, RZ, 0xc0, !PT ;  /* 0x8000000000007812 */ /* 0x000fd600078ec0ff */
[----:B------:R-:W-:Y:S05]  /*08d0*/  @!P0 BRA `(.L_x_15) ;  /* 0x00000000008c8947 */ /* 0x000fea0003800000 */
[CCC-:B------:R-:W-:Y:S01]  /*08e0*/  FFMA.RZ R3, R10.reuse, R8.reuse, R7.reuse ;  /* 0x000000080a037223 */ /* 0x1c0fe2000000c007 */
[CCC-:B------:R-:W-:Y:S01]  /*08f0*/  FFMA.RM R6, R10.reuse, R8.reuse, R7.reuse ;  /* 0x000000080a067223 */ /* 0x1c0fe20000004007 */
[C---:B------:R-:W-:Y:S02]  /*0900*/  ISETP.NE.AND P3, PT, R9.reuse, RZ, PT ;  /* 0x000000ff0900720c */ /* 0x040fe40003f65270 */
[----:B------:R-:W-:Y:S02]  /*0910*/  ISETP.NE.AND P1, PT, R9, RZ, PT ;  /* 0x000000ff0900720c */ /* 0x000fe40003f25270 */
[----:B------:R-:W-:Y:S01]  /*0920*/  LOP3.LUT R5, R3, 0x7fffff, RZ, 0xc0, !PT ;  /* 0x007fffff03057812 */ /* 0x000fe200078ec0ff */
[----:B------:R-:W-:Y:S01]  /*0930*/  FFMA.RP R3, R10, R8, R7 ;  /* 0x000000080a037223 */ /* 0x000fe20000008007 */
[----:B------:R-:W-:Y:S01]  /*0940*/  IADD3 R8, PT, PT, R9, 0x20, RZ ;  /* 0x0000002009087810 */ /* 0x000fe20007ffe0ff */
[----:B------:R-:W-:Y:S01]  /*0950*/  IMAD.MOV R7, RZ, RZ, -R9 ;  /* 0x000000ffff077224 */ /* 0x000fe200078e0a09 */
[----:B------:R-:W-:-:S02]  /*0960*/  LOP3.LUT R5, R5, 0x800000, RZ, 0xfc, !PT ;  /* 0x0080000005057812 */ /* 0x000fc400078efcff */
[----:B------:R-:W-:Y:S02]  /*0970*/  FSETP.NEU.FTZ.AND P0, PT, R3, R6, PT ;  /* 0x000000060300720b */ /* 0x000fe40003f1d000 */
[----:B------:R-:W-:Y:S02]  /*0980*/  SHF.L.U32 R8, R5, R8, RZ ;  /* 0x0000000805087219 */ /* 0x000fe400000006ff */
[----:B------:R-:W-:Y:S02]  /*0990*/  SEL R6, R7, RZ, P3 ;  /* 0x000000ff07067207 */ /* 0x000fe40001800000 */
[----:B------:R-:W-:Y:S02]  /*09a0*/  ISETP.NE.AND P1, PT, R8, RZ, P1 ;  /* 0x000000ff0800720c */ /* 0x000fe40000f25270 */
[----:B------:R-:W-:Y:S02]  /*09b0*/  SHF.R.U32.HI R6, RZ, R6, R5 ;  /* 0x00000006ff067219 */ /* 0x000fe40000011605 */
[----:B------:R-:W-:-:S02]  /*09c0*/  PLOP3.LUT P0, PT, P0, P1, PT, 0xf8, 0x8f ;  /* 0x00000000008f781c */ /* 0x000fc40000703f70 */
[----:B------:R-:W-:Y:S02]  /*09d0*/  SHF.R.U32.HI R8, RZ, 0x1, R6 ;  /* 0x00000001ff087819 */ /* 0x000fe40000011606 */
[----:B------:R-:W-:-:S04]  /*09e0*/  SEL R3, RZ, 0x1, !P0 ;  /* 0x00000001ff037807 */ /* 0x000fc80004000000 */
[----:B------:R-:W-:-:S04]  /*09f0*/  LOP3.LUT R3, R3, 0x1, R8, 0xf8, !PT ;  /* 0x0000000103037812 */ /* 0x000fc800078ef808 */
[----:B------:R-:W-:-:S05]  /*0a00*/  LOP3.LUT R3, R3, R6, RZ, 0xc0, !PT ;  /* 0x0000000603037212 */ /* 0x000fca00078ec0ff */
[----:B------:R-:W-:-:S05]  /*0a10*/  IMAD.IADD R3, R8, 0x1, R3 ;  /* 0x0000000108037824 */ /* 0x000fca00078e0203 */
[----:B------:R-:W-:Y:S01]  /*0a20*/  LOP3.LUT R0, R3, R0, RZ, 0xfc, !PT ;  /* 0x0000000003007212 */ /* 0x000fe200078efcff */
[----:B------:R-:W-:Y:S06]  /*0a30*/  BRA `(.L_x_15) ;  /* 0x0000000000347947 */ /* 0x000fec0003800000 */
.L_x_14:
[----:B------:R-:W-:-:S04]  /*0a40*/  LOP3.LUT R0, R0, 0x80000000, RZ, 0xc0, !PT ;  /* 0x8000000000007812 */ /* 0x000fc800078ec0ff */
[----:B------:R-:W-:Y:S01]  /*0a50*/  LOP3.LUT R0, R0, 0x7f800000, RZ, 0xfc, !PT ;  /* 0x7f80000000007812 */ /* 0x000fe200078efcff */
[----:B------:R-:W-:Y:S06]  /*0a60*/  BRA `(.L_x_15) ;  /* 0x0000000000287947 */ /* 0x000fec0003800000 */
.L_x_13:
[----:B------:R-:W-:Y:S01]  /*0a70*/  IMAD R0, R6, 0x800000, R0 ;  /* 0x0080000006007824 */ /* 0x000fe200078e0200 */
[----:B------:R-:W-:Y:S06]  /*0a80*/  BRA `(.L_x_15) ;  /* 0x0000000000207947 */ /* 0x000fec0003800000 */
.L_x_12:
[----:B------:R-:W-:-:S04]  /*0a90*/  LOP3.LUT R0, R8, 0x80000000, R7, 0x48, !PT ;  /* 0x8000000008007812 */ /* 0x000fc800078e4807 */
[----:B------:R-:W-:Y:S01]  /*0aa0*/  LOP3.LUT R0, R0, 0x7f800000, RZ, 0xfc, !PT ;  /* 0x7f80000000007812 */ /* 0x000fe200078efcff */
[----:B------:R-:W-:Y:S06]  /*0ab0*/  BRA `(.L_x_15) ;  /* 0x0000000000147947 */ /* 0x000fec0003800000 */
.L_x_11:
[----:B------:R-:W-:Y:S01]  /*0ac0*/  LOP3.LUT R0, R8, 0x80000000, R7, 0x48, !PT ;  /* 0x8000000008007812 */ /* 0x000fe200078e4807 */
[----:B------:R-:W-:Y:S06]  /*0ad0*/  BRA `(.L_x_15) ;  /* 0x00000000000c7947 */ /* 0x000fec0003800000 */
.L_x_10:
[----:B------:R-:W0:Y:S01]  /*0ae0*/  MUFU.RSQ R0, -QNAN ;  /* 0xffc0000000007908 */ /* 0x000e220000001400 */
[----:B------:R-:W-:Y:S05]  /*0af0*/  BRA `(.L_x_15) ;  /* 0x0000000000047947 */ /* 0x000fea0003800000 */
.L_x_9:
[----:B------:R-:W-:-:S07]  /*0b00*/  FADD.FTZ R0, R0, R3 ;  /* 0x0000000300007221 */ /* 0x000fce0000010000 */
.L_x_15:
[----:B------:R-:W-:-:S04]  /*0b10*/  IMAD.MOV.U32 R5, RZ, RZ, 0x0 ;  /* 0x00000000ff057424 */ /* 0x000fc800078e00ff */
[----:B0-----:R-:W-:Y:S05]  /*0b20*/  RET.REL.NODEC R4 `(fused_add_rms_norm_row_kernel) ;  /* 0xfffffff404347950 */ /* 0x001fea0003c3ffff */
.L_x_16:
        /* <DEDUP_REMOVED lines=13> */
.L_x_18:


//--------------------- .text.fused_add_rms_norm_kernel --------------------------
	.section	.text.fused_add_rms_norm_kernel,"ax",@progbits
	.align	128
        .global         fused_add_rms_norm_kernel
        .type           fused_add_rms_norm_kernel,@function
        .size           fused_add_rms_norm_kernel,(.L_x_21 - fused_add_rms_norm_kernel)
        .other          fused_add_rms_norm_kernel,@"STO_CUDA_ENTRY STV_DEFAULT"
fused_add_rms_norm_kernel:
.text.fused_add_rms_norm_kernel:
        /* <DEDUP_REMOVED lines=8> */
[----:B------:R-:W0:Y:S01]  /*0080*/  LDC.64 R4, c[0x0][0x388] ;  /* 0x0000e200ff047b82 */ /* 0x000e220000000a00 */
[----:B------:R-:W1:Y:S07]  /*0090*/  LDCU.64 UR4, c[0x0][0x358] ;  /* 0x00006b00ff0477ac */ /* 0x000e6e0008000a00 */
[----:B------:R-:W2:Y:S01]  /*00a0*/  LDC.64 R2, c[0x0][0x380] ;  /* 0x0000e000ff027b82 */ /* 0x000ea20000000a00 */
[----:B0-----:R-:W-:-:S06]  /*00b0*/  IMAD.WIDE R4, R7, 0x4, R4 ;  /* 0x0000000407047825 */ /* 0x001fcc00078e0204 */
[----:B-1----:R-:W3:Y:S01]  /*00c0*/  LDG.E R5, desc[UR4][R4.64] ;  /* 0x0000000404057981 */ /* 0x002ee2000c1e1900 */
[----:B--2---:R-:W-:-:S05]  /*00d0*/  IMAD.WIDE R2, R7, 0x4, R2 ;  /* 0x0000000407027825 */ /* 0x004fca00078e0202 */
[----:B------:R-:W3:Y:S02]  /*00e0*/  LDG.E R0, desc[UR4][R2.64] ;  /* 0x0000000402007981 */ /* 0x000ee4000c1e1900 */
[----:B---3--:R-:W-:-:S05]  /*00f0*/  FADD R7, R0, R5 ;  /* 0x0000000500077221 */ /* 0x008fca0000000000 */
[----:B------:R-:W-:Y:S01]  /*0100*/  STG.E desc[UR4][R2.64], R7 ;  /* 0x0000000702007986 */ /* 0x000fe2000c101904 */
[----:B------:R-:W-:Y:S05]  /*0110*/  EXIT ;  /* 0x000000000000794d */ /* 0x000fea0003800000 */
.L_x_17:
        /* <DEDUP_REMOVED lines=14> */
.L_x_21:


//--------------------- .nv.shared.reserved.0     --------------------------
	.section	.nv.shared.reserved.0,"aw",@nobits
	.weak		__nv_reservedSMEM_offset_0_alias
	.size		__nv_reservedSMEM_offset_0_alias, 0, 64
	.other		__nv_reservedSMEM_offset_0_alias,@"STO_CUDA_RESERVED_SHARED STV_DEFAULT"
__nv_reservedSMEM_offset_0_alias:
	.zero		0
	.zero		64


//--------------------- .nv.shared.fused_add_rms_norm_row_kernel --------------------------
	.section	.nv.shared.fused_add_rms_norm_row_kernel,"aw",@nobits
	.sectionflags	@""
	.align	4
.nv.shared.fused_add_rms_norm_row_kernel:
	.zero		1028


//--------------------- .nv.constant0.dequantize_kernel --------------------------
	.section	.nv.constant0.dequantize_kernel,"a",@progbits
	.sectionflags	@""
	.align	4
.nv.constant0.dequantize_kernel:
	.zero		924


//--------------------- .nv.constant0.fused_add_rms_norm_row_kernel --------------------------
	.section	.nv.constant0.fused_add_rms_norm_row_kernel,"a",@progbits
	.sectionflags	@""
	.align	4
.nv.constant0.fused_add_rms_norm_row_kernel:
	.zero		936


//--------------------- .nv.constant0.fused_add_rms_norm_kernel --------------------------
	.section	.nv.constant0.fused_add_rms_norm_kernel,"a",@progbits
	.sectionflags	@""
	.align	4
.nv.constant0.fused_add_rms_norm_kernel:
	.zero		936


//--------------------- SYMBOLS --------------------------

	.type		.nv.reservedSmem.offset0,@object
	.size		.nv.reservedSmem.offset0,0x4
	.type		.nv.reservedSmem.cap,@object
	.size		.nv.reservedSmem.cap,0x4
